	.headerflags	@"EF_CUDA_TEXMODE_UNIFIED EF_CUDA_64BIT_ADDRESS EF_CUDA_ACCELERATORS EF_CUDA_SM90 EF_CUDA_VIRTUAL_SM(EF_CUDA_SM90)"
	.elftype	@"ET_EXEC"


//--------------------- .nv.info                  --------------------------
	.section	.nv.info,"",@"SHT_CUDA_INFO"
	.align	4


	//----- nvinfo : EIATTR_REGCOUNT
	.align		4
        /*0000*/ 	.byte	0x04, 0x2f
        /*0002*/ 	.short	(.L_1 - .L_0)
	.align		4
.L_0:
        /*0004*/ 	.word	index@(triton_poi_fused__unsafe_index_add_mul_sub_37)
        /*0008*/ 	.word	0x00000020


	//----- nvinfo : EIATTR_MIN_STACK_SIZE
	.align		4
.L_1:
        /*000c*/ 	.byte	0x04, 0x12
        /*000e*/ 	.short	(.L_3 - .L_2)
	.align		4
.L_2:
        /*0010*/ 	.word	index@(triton_poi_fused__unsafe_index_add_mul_sub_37)
        /*0014*/ 	.word	0x00000000


	//----- nvinfo : EIATTR_FRAME_SIZE
	.align		4
.L_3:
        /*0018*/ 	.byte	0x04, 0x11
        /*001a*/ 	.short	(.L_5 - .L_4)
	.align		4
.L_4:
        /*001c*/ 	.word	index@(triton_poi_fused__unsafe_index_add_mul_sub_37)
        /*0020*/ 	.word	0x00000000


	//----- nvinfo : EIATTR_MIN_STACK_SIZE
	.align		4
.L_5:
        /*0024*/ 	.byte	0x04, 0x12
        /*0026*/ 	.short	(.L_7 - .L_6)
	.align		4
.L_6:
        /*0028*/ 	.word	index@(triton_poi_fused__unsafe_index_add_mul_sub_37)
        /*002c*/ 	.word	0x00000000
.L_7:


//--------------------- .nv.info.triton_poi_fused__unsafe_index_add_mul_sub_37 --------------------------
	.section	.nv.info.triton_poi_fused__unsafe_index_add_mul_sub_37,"",@"SHT_CUDA_INFO"
	.sectionflags	@""
	.align	4


	//----- nvinfo : EIATTR_CUDA_API_VERSION
	.align		4
        /*0000*/ 	.byte	0x04, 0x37
        /*0002*/ 	.short	(.L_9 - .L_8)
.L_8:
        /*0004*/ 	.word	0x0000007c


	//----- nvinfo : EIATTR_KPARAM_INFO
	.align		4
.L_9:
        /*0008*/ 	.byte	0x04, 0x17
        /*000a*/ 	.short	(.L_11 - .L_10)
.L_10:
        /*000c*/ 	.word	0x00000000
        /*0010*/ 	.short	0x0008
        /*0012*/ 	.short	0x0040
        /*0014*/ 	.byte	0x00, 0xf0, 0x11, 0x00


	//----- nvinfo : EIATTR_KPARAM_INFO
	.align		4
.L_11:
        /*0018*/ 	.byte	0x04, 0x17
        /*001a*/ 	.short	(.L_13 - .L_12)
.L_12:
        /*001c*/ 	.word	0x00000000
        /*0020*/ 	.short	0x0007
        /*0022*/ 	.short	0x0038
        /*0024*/ 	.byte	0x00, 0xf4, 0x21, 0x00


	//----- nvinfo : EIATTR_KPARAM_INFO
	.align		4
.L_13:
        /*0028*/ 	.byte	0x04, 0x17
        /*002a*/ 	.short	(.L_15 - .L_14)
.L_14:
        /*002c*/ 	.word	0x00000000
        /*0030*/ 	.short	0x0006
        /*0032*/ 	.short	0x0030
        /*0034*/ 	.byte	0x00, 0xf4, 0x21, 0x00


	//----- nvinfo : EIATTR_KPARAM_INFO
	.align		4
.L_15:
        /*0038*/ 	.byte	0x04, 0x17
        /*003a*/ 	.short	(.L_17 - .L_16)
.L_16:
        /*003c*/ 	.word	0x00000000
        /*0040*/ 	.short	0x0005
        /*0042*/ 	.short	0x0028
        /*0044*/ 	.byte	0x00, 0xf4, 0x21, 0x00


	//----- nvinfo : EIATTR_KPARAM_INFO
	.align		4
.L_17:
        /*0048*/ 	.byte	0x04, 0x17
        /*004a*/ 	.short	(.L_19 - .L_18)
.L_18:
        /*004c*/ 	.word	0x00000000
        /*0050*/ 	.short	0x0004
        /*0052*/ 	.short	0x0020
        /*0054*/ 	.byte	0x00, 0xf4, 0x21, 0x00


	//----- nvinfo : EIATTR_KPARAM_INFO
	.align		4
.L_19:
        /*0058*/ 	.byte	0x04, 0x17
        /*005a*/ 	.short	(.L_21 - .L_20)
.L_20:
        /*005c*/ 	.word	0x00000000
        /*0060*/ 	.short	0x0003
        /*0062*/ 	.short	0x0018
        /*0064*/ 	.byte	0x00, 0xf4, 0x21, 0x00


	//----- nvinfo : EIATTR_KPARAM_INFO
	.align		4
.L_21:
        /*0068*/ 	.byte	0x04, 0x17
        /*006a*/ 	.short	(.L_23 - .L_22)
.L_22:
        /*006c*/ 	.word	0x00000000
        /*0070*/ 	.short	0x0002
        /*0072*/ 	.short	0x0010
        /*0074*/ 	.byte	0x00, 0xf4, 0x21, 0x00


	//----- nvinfo : EIATTR_KPARAM_INFO
	.align		4
.L_23:
        /*0078*/ 	.byte	0x04, 0x17
        /*007a*/ 	.short	(.L_25 - .L_24)
.L_24:
        /*007c*/ 	.word	0x00000000
        /*0080*/ 	.short	0x0001
        /*0082*/ 	.short	0x0008
        /*0084*/ 	.byte	0x00, 0xf4, 0x21, 0x00


	//----- nvinfo : EIATTR_KPARAM_INFO
	.align		4
.L_25:
        /*0088*/ 	.byte	0x04, 0x17
        /*008a*/ 	.short	(.L_27 - .L_26)
.L_26:
        /*008c*/ 	.word	0x00000000
        /*0090*/ 	.short	0x0000
        /*0092*/ 	.short	0x0000
        /*0094*/ 	.byte	0x00, 0xf4, 0x21, 0x00


	//----- nvinfo : EIATTR_SPARSE_MMA_MASK
	.align		4
.L_27:
        /*0098*/ 	.byte	0x03, 0x50
        /*009a*/ 	.short	0x0000


	//----- nvinfo : EIATTR_MAXREG_COUNT
	.align		4
        /*009c*/ 	.byte	0x03, 0x1b
        /*009e*/ 	.short	0x00ff


	//----- nvinfo : EIATTR_EXIT_INSTR_OFFSETS
	.align		4
        /*00a0*/ 	.byte	0x04, 0x1c
        /*00a2*/ 	.short	(.L_29 - .L_28)


	//   ....[0]....
.L_28:
        /*00a4*/ 	.word	0x000007f0


	//----- nvinfo : EIATTR_REQNTID
	.align		4
.L_29:
        /*00a8*/ 	.byte	0x04, 0x10
        /*00aa*/ 	.short	(.L_31 - .L_30)
.L_30:
        /*00ac*/ 	.word	0x00000100
        /*00b0*/ 	.word	0x00000001
        /*00b4*/ 	.word	0x00000001


	//----- nvinfo : EIATTR_CBANK_PARAM_SIZE
	.align		4
.L_31:
        /*00b8*/ 	.byte	0x03, 0x19
        /*00ba*/ 	.short	0x0044


	//----- nvinfo : EIATTR_PARAM_CBANK
	.align		4
        /*00bc*/ 	.byte	0x04, 0x0a
        /*00be*/ 	.short	(.L_33 - .L_32)
	.align		4
.L_32:
        /*00c0*/ 	.word	index@(.nv.constant0.triton_poi_fused__unsafe_index_add_mul_sub_37)
        /*00c4*/ 	.short	0x0210
        /*00c6*/ 	.short	0x0044


	//----- nvinfo : EIATTR_SW_WAR
	.align		4
.L_33:
        /*00c8*/ 	.byte	0x04, 0x36
        /*00ca*/ 	.short	(.L_35 - .L_34)
.L_34:
        /*00cc*/ 	.word	0x00000008
.L_35:


//--------------------- .nv.callgraph             --------------------------
	.section	.nv.callgraph,"",@"SHT_CUDA_CALLGRAPH"
	.align	4
	.sectionentsize	8
	.align		4
        /*0000*/ 	.word	0x00000000
	.align		4
        /*0004*/ 	.word	0xffffffff
	.align		4
        /*0008*/ 	.word	0x00000000
	.align		4
        /*000c*/ 	.word	0xfffffffe
	.align		4
        /*0010*/ 	.word	0x00000000
	.align		4
        /*0014*/ 	.word	0xfffffffd
	.align		4
        /*0018*/ 	.word	0x00000000
	.align		4
        /*001c*/ 	.word	0xfffffffc


//--------------------- .text.triton_poi_fused__unsafe_index_add_mul_sub_37 --------------------------
	.section	.text.triton_poi_fused__unsafe_index_add_mul_sub_37,"ax",@progbits
	.align	128
        .global         triton_poi_fused__unsafe_index_add_mul_sub_37
        .type           triton_poi_fused__unsafe_index_add_mul_sub_37,@function
        .size           triton_poi_fused__unsafe_index_add_mul_sub_37,(.L_x_1 - triton_poi_fused__unsafe_index_add_mul_sub_37)
        .other          triton_poi_fused__unsafe_index_add_mul_sub_37,@"STO_CUDA_ENTRY STV_DEFAULT"
triton_poi_fused__unsafe_index_add_mul_sub_37:
.text.triton_poi_fused__unsafe_index_add_mul_sub_37:
[----:B------:R-:W-:Y:S01]  /*0000*/  LDC R1, c[0x0][0x28] ;  /* 0x00000a00ff017b82 */ /* 0x000fe20000000800 */
[----:B------:R-:W1:Y:S07]  /*0010*/  S2R R0, SR_TID.X ;  /* 0x0000000000007919 */ /* 0x000e6e0000002100 */
[----:B------:R-:W2:Y:S01]  /*0020*/  LDC.64 R16, c[0x0][0x210] ;  /* 0x00008400ff107b82 */ /* 0x000ea20000000a00 */
[----:B------:R-:W-:Y:S01]  /*0030*/  ULDC.64 UR4, c[0x0][0x208] ;  /* 0x0000820000047ab9 */ /* 0x000fe20000000a00 */
[----:B------:R-:W-:Y:S01]  /*0040*/  ULDC.64 UR6, c[0x0][0x220] ;  /* 0x0000880000067ab9 */ /* 0x000fe20000000a00 */
[----:B------:R-:W3:Y:S05]  /*0050*/  S2R R6, SR_CTAID.X ;  /* 0x0000000000067919 */ /* 0x000eea0000002500 */
[----:B------:R-:W4:Y:S01]  /*0060*/  LDC.64 R8, c[0x0][0x218] ;  /* 0x00008600ff087b82 */ /* 0x000f220000000a00 */
[----:B-1----:R-:W-:-:S05]  /*0070*/  IMAD.SHL.U32 R0, R0, 0x2, RZ ;  /* 0x0000000200007824 */ /* 0x002fca00078e00ff */
[----:B------:R-:W-:-:S05]  /*0080*/  LOP3.LUT R5, R0, 0x1fe, RZ, 0xc0, !PT ;  /* 0x000001fe00057812 */ /* 0x000fca00078ec0ff */
[----:B---3--:R-:W-:-:S05]  /*0090*/  IMAD R5, R6, 0x200, R5 ;  /* 0x0000020006057824 */ /* 0x008fca00078e0205 */
[----:B------:R-:W-:-:S04]  /*00a0*/  SHF.R.S32.HI R0, RZ, 0x1f, R5 ;  /* 0x0000001fff007819 */ /* 0x000fc80000011405 */
[----:B------:R-:W-:-:S04]  /*00b0*/  LEA.HI R7, R0, R5, RZ, 0x5 ;  /* 0x0000000500077211 */ /* 0x000fc800078f28ff */
[----:B------:R-:W-:Y:S02]  /*00c0*/  SHF.R.S32.HI R4, RZ, 0x5, R7 ;  /* 0x00000005ff047819 */ /* 0x000fe40000011407 */
[----:B------:R-:W-:Y:S02]  /*00d0*/  LOP3.LUT R10, R7, 0xffffffe0, RZ, 0xc0, !PT ;  /* 0xffffffe0070a7812 */ /* 0x000fe400078ec0ff */
[----:B------:R-:W-:-:S04]  /*00e0*/  LEA.HI R2, R4, R4, RZ, 0x5 ;  /* 0x0000000404027211 */ /* 0x000fc800078f28ff */
[----:B------:R-:W-:Y:S02]  /*00f0*/  LOP3.LUT R11, R2, 0xffffffe0, RZ, 0xc0, !PT ;  /* 0xffffffe0020b7812 */ /* 0x000fe400078ec0ff */
[----:B------:R-:W1:Y:S03]  /*0100*/  LDC.64 R2, c[0x0][0x238] ;  /* 0x00008e00ff027b82 */ /* 0x000e660000000a00 */
[----:B------:R-:W-:-:S04]  /*0110*/  IMAD.IADD R4, R4, 0x1, -R11 ;  /* 0x0000000104047824 */ /* 0x000fc800078e0a0b */
[----:B--2---:R-:W-:-:S06]  /*0120*/  IMAD.WIDE R16, R4, 0x8, R16 ;  /* 0x0000000804107825 */ /* 0x004fcc00078e0210 */
[----:B------:R-:W2:Y:S01]  /*0130*/  LDG.E.EL.64 R16, desc[UR4][R16.64] ;  /* 0x0000000410107981 */ /* 0x000ea2000c2e1b00 */
[----:B------:R-:W-:-:S04]  /*0140*/  IMAD.IADD R7, R5, 0x1, -R10 ;  /* 0x0000000105077824 */ /* 0x000fc800078e0a0a */
[----:B----4-:R-:W-:Y:S02]  /*0150*/  IMAD.WIDE R12, R7, 0x8, R8 ;  /* 0x00000008070c7825 */ /* 0x010fe400078e0208 */
[----:B------:R-:W3:Y:S04]  /*0160*/  LDC.64 R8, c[0x0][0x228] ;  /* 0x00008a00ff087b82 */ /* 0x000ee80000000a00 */
[----:B------:R-:W4:Y:S01]  /*0170*/  LDG.E.EL.128 R12, desc[UR4][R12.64] ;  /* 0x000000040c0c7981 */ /* 0x000f22000c2e1d00 */
[----:B-1----:R-:W-:-:S06]  /*0180*/  IMAD.WIDE R2, R4, 0x8, R2 ;  /* 0x0000000804027825 */ /* 0x002fcc00078e0202 */
[----:B------:R-:W5:Y:S01]  /*0190*/  LDG.E.EL.64 R2, desc[UR4][R2.64] ;  /* 0x0000000402027981 */ /* 0x000f62000c2e1b00 */
[----:B---3--:R-:W-:-:S06]  /*01a0*/  IMAD.WIDE R8, R7, 0x8, R8 ;  /* 0x0000000807087825 */ /* 0x008fcc00078e0208 */
[----:B------:R-:W3:Y:S01]  /*01b0*/  LDG.E.EL.128 R8, desc[UR4][R8.64] ;  /* 0x0000000408087981 */ /* 0x000ee2000c2e1d00 */
[----:B------:R-:W-:Y:S02]  /*01c0*/  SHF.R.S32.HI R6, RZ, 0x16, R6 ;  /* 0x00000016ff067819 */ /* 0x000fe40000011406 */
[----:B--2---:R-:W-:-:S04]  /*01d0*/  SHF.R.U32.HI R19, RZ, 0x1b, R17 ;  /* 0x0000001bff137819 */ /* 0x004fc80000011611 */
[----:B------:R-:W-:-:S04]  /*01e0*/  LOP3.LUT R19, R19, 0x10, RZ, 0xc0, !PT ;  /* 0x0000001013137812 */ /* 0x000fc800078ec0ff */
[----:B------:R-:W-:-:S05]  /*01f0*/  IADD3 R16, P0, R16, R19, RZ ;  /* 0x0000001310107210 */ /* 0x000fca0007f1e0ff */
[----:B------:R-:W-:Y:S01]  /*0200*/  IMAD.X R17, RZ, RZ, R17, P0 ;  /* 0x000000ffff117224 */ /* 0x000fe200000e0611 */
[----:B----4-:R-:W-:Y:S02]  /*0210*/  LEA R20, P0, R12, UR6, 0x2 ;  /* 0x000000060c147c11 */ /* 0x010fe4000f8010ff */
[--C-:B------:R-:W-:Y:S02]  /*0220*/  SHF.R.U32.HI R18, RZ, 0x19, R13.reuse ;  /* 0x00000019ff127819 */ /* 0x100fe4000001160d */
[----:B------:R-:W-:Y:S02]  /*0230*/  LEA R21, P1, R14, UR6, 0x2 ;  /* 0x000000060e157c11 */ /* 0x000fe4000f8210ff */
[----:B------:R-:W-:Y:S02]  /*0240*/  LEA.HI.X R12, R12, UR7, R13, 0x2, P0 ;  /* 0x000000070c0c7c11 */ /* 0x000fe400080f140d */
[----:B------:R-:W-:Y:S02]  /*0250*/  SHF.R.U32.HI R13, RZ, 0x19, R15 ;  /* 0x00000019ff0d7819 */ /* 0x000fe4000001160f */
[----:B-----5:R-:W-:-:S02]  /*0260*/  SHF.R.U32.HI R19, RZ, 0x1b, R3 ;  /* 0x0000001bff137819 */ /* 0x020fc40000011603 */
[----:B------:R-:W-:Y:S02]  /*0270*/  LEA.HI.X R22, R14, UR7, R15, 0x2, P1 ;  /* 0x000000070e167c11 */ /* 0x000fe400088f140f */
[----:B------:R-:W-:Y:S02]  /*0280*/  LOP3.LUT R14, R13, 0x40, RZ, 0xc0, !PT ;  /* 0x000000400d0e7812 */ /* 0x000fe400078ec0ff */
[----:B------:R-:W-:Y:S02]  /*0290*/  LOP3.LUT R19, R19, 0x10, RZ, 0xc0, !PT ;  /* 0x0000001013137812 */ /* 0x000fe400078ec0ff */
[----:B------:R-:W-:Y:S02]  /*02a0*/  IADD3 R21, P1, R14, R21, RZ ;  /* 0x000000150e157210 */ /* 0x000fe40007f3e0ff */
[C---:B------:R-:W-:Y:S01]  /*02b0*/  SHF.L.U64.HI R17, R16.reuse, 0x6, R17 ;  /* 0x0000000610117819 */ /* 0x040fe20000010211 */
[----:B------:R-:W-:Y:S01]  /*02c0*/  IMAD.SHL.U32 R16, R16, 0x40, RZ ;  /* 0x0000004010107824 */ /* 0x000fe200078e00ff */
[----:B------:R-:W-:-:S02]  /*02d0*/  LOP3.LUT R15, R18, 0x40, RZ, 0xc0, !PT ;  /* 0x00000040120f7812 */ /* 0x000fc400078ec0ff */
[----:B------:R-:W-:Y:S01]  /*02e0*/  IADD3 R19, P2, R2, R19, RZ ;  /* 0x0000001302137210 */ /* 0x000fe20007f5e0ff */
[----:B------:R-:W-:Y:S01]  /*02f0*/  IMAD.X R22, RZ, RZ, R22, P1 ;  /* 0x000000ffff167224 */ /* 0x000fe200008e0616 */
[----:B------:R-:W-:Y:S02]  /*0300*/  SGXT R2, R6, 0x1 ;  /* 0x000000010602781a */ /* 0x000fe40000000200 */
[----:B------:R-:W-:Y:S01]  /*0310*/  IADD3 R13, P0, R15, R20, RZ ;  /* 0x000000140f0d7210 */ /* 0x000fe20007f1e0ff */
[----:B------:R-:W-:Y:S01]  /*0320*/  IMAD.X R20, RZ, RZ, R3, P2 ;  /* 0x000000ffff147224 */ /* 0x000fe200010e0603 */
[----:B------:R-:W-:Y:S01]  /*0330*/  IADD3 R14, P1, R21, R16, RZ ;  /* 0x00000010150e7210 */ /* 0x000fe20007f3e0ff */
[----:B------:R-:W-:Y:S01]  /*0340*/  IMAD.SHL.U32 R18, R19, 0x40, RZ ;  /* 0x0000004013127824 */ /* 0x000fe200078e00ff */
[----:B------:R-:W-:Y:S01]  /*0350*/  LEA.HI R3, R2, R5, RZ, 0xa ;  /* 0x0000000502037211 */ /* 0x000fe200078f50ff */
[----:B------:R-:W-:Y:S01]  /*0360*/  IMAD.X R2, RZ, RZ, R12, P0 ;  /* 0x000000ffff027224 */ /* 0x000fe200000e060c */
[----:B------:R-:W-:Y:S01]  /*0370*/  IADD3 R24, P0, R16, R13, RZ ;  /* 0x0000000d10187210 */ /* 0x000fe20007f1e0ff */
[----:B------:R-:W-:Y:S01]  /*0380*/  IMAD.X R15, R22, 0x1, R17, P1 ;  /* 0x00000001160f7824 */ /* 0x000fe200008e0611 */
[----:B------:R-:W-:-:S02]  /*0390*/  SHF.R.S32.HI R3, RZ, 0xa, R3 ;  /* 0x0000000aff037819 */ /* 0x000fc40000011403 */
[----:B------:R-:W-:Y:S02]  /*03a0*/  SHF.L.U64.HI R19, R19, 0x6, R20 ;  /* 0x0000000613137819 */ /* 0x000fe40000010214 */
[----:B------:R-:W-:Y:S01]  /*03b0*/  IADD3 R12, P1, R18, R13, RZ ;  /* 0x0000000d120c7210 */ /* 0x000fe20007f3e0ff */
[--C-:B------:R-:W-:Y:S01]  /*03c0*/  IMAD.X R25, R17, 0x1, R2.reuse, P0 ;  /* 0x0000000111197824 */ /* 0x100fe200000e0602 */
[----:B---3--:R-:W-:Y:S01]  /*03d0*/  SHF.R.U32.HI R29, RZ, 0x19, R9 ;  /* 0x00000019ff1d7819 */ /* 0x008fe20000011609 */
[----:B------:R-:W-:Y:S01]  /*03e0*/  IMAD.SHL.U32 R6, R3, 0x100, RZ ;  /* 0x0000010003067824 */ /* 0x000fe200078e00ff */
[----:B------:R-:W-:Y:S01]  /*03f0*/  LEA R20, P0, R8, UR6, 0x2 ;  /* 0x0000000608147c11 */ /* 0x000fe2000f8010ff */
[----:B------:R-:W-:Y:S01]  /*0400*/  IMAD.X R13, R19, 0x1, R2, P1 ;  /* 0x00000001130d7824 */ /* 0x000fe200008e0602 */
[----:B------:R-:W-:Y:S01]  /*0410*/  LOP3.LUT R29, R29, 0x40, RZ, 0xc0, !PT ;  /* 0x000000401d1d7812 */ /* 0x000fe200078ec0ff */
[----:B------:R-:W-:Y:S01]  /*0420*/  IMAD.WIDE R24, R6, 0x4, R24 ;  /* 0x0000000406187825 */ /* 0x000fe200078e0218 */
[----:B------:R-:W-:-:S02]  /*0430*/  LEA.HI.X R28, R8, UR7, R9, 0x2, P0 ;  /* 0x00000007081c7c11 */ /* 0x000fc400080f1409 */
[----:B------:R-:W1:Y:S01]  /*0440*/  LDC.64 R8, c[0x0][0x230] ;  /* 0x00008c00ff087b82 */ /* 0x000e620000000a00 */
[----:B------:R-:W-:Y:S01]  /*0450*/  IMAD.WIDE R26, R6, 0x4, R12 ;  /* 0x00000004061a7825 */ /* 0x000fe200078e020c */
[----:B------:R-:W-:Y:S01]  /*0460*/  SHF.R.U32.HI R13, RZ, 0x19, R11 ;  /* 0x00000019ff0d7819 */ /* 0x000fe2000001160b */
[----:B------:R2:W3:Y:S01]  /*0470*/  LDG.E.EL R3, desc[UR4][R24.64] ;  /* 0x0000000418037981 */ /* 0x0004e2000c2e1900 */
[----:B------:R-:W-:Y:S01]  /*0480*/  LEA R12, P1, R10, UR6, 0x2 ;  /* 0x000000060a0c7c11 */ /* 0x000fe2000f8210ff */
[----:B------:R-:W-:Y:S01]  /*0490*/  IMAD.WIDE R14, R6, 0x4, R14 ;  /* 0x00000004060e7825 */ /* 0x000fe200078e020e */
[----:B------:R-:W-:Y:S01]  /*04a0*/  IADD3 R29, P0, R29, R20, RZ ;  /* 0x000000141d1d7210 */ /* 0x000fe20007f1e0ff */
[----:B------:R-:W4:Y:S01]  /*04b0*/  LDG.E.EL R23, desc[UR4][R26.64] ;  /* 0x000000041a177981 */ /* 0x000f22000c2e1900 */
[----:B------:R-:W-:Y:S02]  /*04c0*/  LOP3.LUT R20, R13, 0x40, RZ, 0xc0, !PT ;  /* 0x000000400d147812 */ /* 0x000fe400078ec0ff */
[----:B------:R-:W-:Y:S01]  /*04d0*/  LEA.HI.X R13, R10, UR7, R11, 0x2, P1 ;  /* 0x000000070a0d7c11 */ /* 0x000fe200088f140b */
[----:B------:R5:W3:Y:S01]  /*04e0*/  LDG.E.EL R2, desc[UR4][R14.64] ;  /* 0x000000040e027981 */ /* 0x000ae2000c2e1900 */
[----:B------:R-:W-:Y:S01]  /*04f0*/  IADD3 R10, P3, R29, R16, RZ ;  /* 0x000000101d0a7210 */ /* 0x000fe20007f7e0ff */
[----:B--2---:R-:W-:-:S04]  /*0500*/  IMAD.X R24, RZ, RZ, R28, P0 ;  /* 0x000000ffff187224 */ /* 0x004fc800000e061c */
[----:B------:R-:W-:Y:S01]  /*0510*/  IMAD.X R11, R24, 0x1, R17, P3 ;  /* 0x00000001180b7824 */ /* 0x000fe200018e0611 */
[----:B0----5:R-:W-:Y:S02]  /*0520*/  IADD3 R15, P2, R20, R12, RZ ;  /* 0x0000000c140f7210 */ /* 0x021fe40007f5e0ff */
[----:B------:R-:W-:Y:S02]  /*0530*/  IADD3 R12, P1, R18, R21, RZ ;  /* 0x00000015120c7210 */ /* 0x000fe40007f3e0ff */
[----:B------:R-:W0:Y:S01]  /*0540*/  LDC.64 R20, c[0x0][0x240] ;  /* 0x00009000ff147b82 */ /* 0x000e220000000a00 */
[----:B------:R-:W-:Y:S01]  /*0550*/  IADD3 R14, P0, R18, R29, RZ ;  /* 0x0000001d120e7210 */ /* 0x000fe20007f1e0ff */
[----:B------:R-:W-:Y:S01]  /*0560*/  IMAD.X R26, RZ, RZ, R13, P2 ;  /* 0x000000ffff1a7224 */ /* 0x000fe200010e060d */
[----:B------:R-:W-:Y:S02]  /*0570*/  IADD3 R16, P3, R15, R16, RZ ;  /* 0x000000100f107210 */ /* 0x000fe40007f7e0ff */
[----:B------:R-:W-:Y:S01]  /*0580*/  IADD3 R18, P4, R18, R15, RZ ;  /* 0x0000000f12127210 */ /* 0x000fe20007f9e0ff */
[----:B------:R-:W-:-:S02]  /*0590*/  IMAD.X R13, R19, 0x1, R22, P1 ;  /* 0x00000001130d7824 */ /* 0x000fc400008e0616 */
[C---:B------:R-:W-:Y:S02]  /*05a0*/  IMAD.X R15, R19.reuse, 0x1, R24, P0 ;  /* 0x00000001130f7824 */ /* 0x040fe400000e0618 */
[----:B------:R-:W-:Y:S02]  /*05b0*/  IMAD.X R17, R26, 0x1, R17, P3 ;  /* 0x000000011a117824 */ /* 0x000fe400018e0611 */
[----:B------:R-:W-:Y:S02]  /*05c0*/  IMAD.X R19, R19, 0x1, R26, P4 ;  /* 0x0000000113137824 */ /* 0x000fe400020e061a */
[----:B------:R-:W-:-:S04]  /*05d0*/  IMAD.WIDE R10, R6, 0x4, R10 ;  /* 0x00000004060a7825 */ /* 0x000fc800078e020a */
[C---:B------:R-:W-:Y:S02]  /*05e0*/  IMAD.WIDE R12, R6.reuse, 0x4, R12 ;  /* 0x00000004060c7825 */ /* 0x040fe400078e020c */
[----:B------:R-:W3:Y:S02]  /*05f0*/  LDG.E.EL R10, desc[UR4][R10.64] ;  /* 0x000000040a0a7981 */ /* 0x000ee4000c2e1900 */
[C---:B------:R-:W-:Y:S02]  /*0600*/  IMAD.WIDE R14, R6.reuse, 0x4, R14 ;  /* 0x00000004060e7825 */ /* 0x040fe400078e020e */
[----:B------:R-:W2:Y:S02]  /*0610*/  LDG.E.EL R12, desc[UR4][R12.64] ;  /* 0x000000040c0c7981 */ /* 0x000ea4000c2e1900 */
[C---:B------:R-:W-:Y:S02]  /*0620*/  IMAD.WIDE R16, R6.reuse, 0x4, R16 ;  /* 0x0000000406107825 */ /* 0x040fe400078e0210 */
[----:B------:R-:W4:Y:S02]  /*0630*/  LDG.E.EL R14, desc[UR4][R14.64] ;  /* 0x000000040e0e7981 */ /* 0x000f24000c2e1900 */
[----:B------:R-:W-:-:S02]  /*0640*/  IMAD.WIDE R18, R6, 0x4, R18 ;  /* 0x0000000406127825 */ /* 0x000fc400078e0212 */
[----:B------:R-:W5:Y:S02]  /*0650*/  LDG.E.EL R17, desc[UR4][R16.64] ;  /* 0x0000000410117981 */ /* 0x000f64000c2e1900 */
[----:B-1----:R-:W-:Y:S02]  /*0660*/  IMAD.WIDE R8, R7, 0x4, R8 ;  /* 0x0000000407087825 */ /* 0x002fe400078e0208 */
[----:B------:R-:W2:Y:S01]  /*0670*/  LDG.E.EL R19, desc[UR4][R18.64] ;  /* 0x0000000412137981 */ /* 0x000ea2000c2e1900 */
[----:B------:R-:W1:Y:S03]  /*0680*/  LDC.64 R6, c[0x0][0x248] ;  /* 0x00009200ff067b82 */ /* 0x000e660000000a00 */
[----:B------:R-:W2:Y:S01]  /*0690*/  LDG.E.EL.64 R8, desc[UR4][R8.64] ;  /* 0x0000000408087981 */ /* 0x000ea2000c2e1b00 */
[----:B0-----:R-:W-:-:S05]  /*06a0*/  IMAD.WIDE R20, R4, 0x4, R20 ;  /* 0x0000000404147825 */ /* 0x001fca00078e0214 */
[----:B------:R-:W2:Y:S01]  /*06b0*/  LDG.E.EL R4, desc[UR4][R20.64] ;  /* 0x0000000414047981 */ /* 0x000ea2000c2e1900 */
[----:B------:R-:W-:-:S04]  /*06c0*/  LEA.HI R0, R0, R5, RZ, 0x12 ;  /* 0x0000000500007211 */ /* 0x000fc800078f90ff */
[----:B------:R-:W-:Y:S02]  /*06d0*/  LOP3.LUT R22, R0, 0xfffc0000, RZ, 0xc0, !PT ;  /* 0xfffc000000167812 */ /* 0x000fe400078ec0ff */
[----:B------:R-:W-:-:S03]  /*06e0*/  SHF.R.S32.HI R0, RZ, 0x12, R0 ;  /* 0x00000012ff007819 */ /* 0x000fc60000011400 */
[----:B------:R-:W-:-:S04]  /*06f0*/  IMAD.IADD R5, R5, 0x1, -R22 ;  /* 0x0000000105057824 */ /* 0x000fc800078e0a16 */
[----:B------:R-:W-:-:S04]  /*0700*/  IMAD R5, R0, 0xa0000, R5 ;  /* 0x000a000000057824 */ /* 0x000fc800078e0205 */
[----:B-1----:R-:W-:-:S04]  /*0710*/  IMAD.WIDE R6, R5, 0x4, R6 ;  /* 0x0000000405067825 */ /* 0x002fc800078e0206 */
[----:B---3--:R-:W-:Y:S01]  /*0720*/  FADD R10, -R3, R10 ;  /* 0x0000000a030a7221 */ /* 0x008fe20000000100 */
[----:B----4-:R-:W-:Y:S01]  /*0730*/  FADD R14, -R23, R14 ;  /* 0x0000000e170e7221 */ /* 0x010fe20000000100 */
[----:B-----5:R-:W-:Y:S01]  /*0740*/  FADD R17, -R2, R17 ;  /* 0x0000001102117221 */ /* 0x020fe20000000100 */
[----:B--2---:R-:W-:Y:S01]  /*0750*/  FADD R19, -R12, R19 ;  /* 0x000000130c137221 */ /* 0x004fe20000000100 */
[C---:B------:R-:W-:Y:S01]  /*0760*/  FFMA R3, R8.reuse, R10, R3 ;  /* 0x0000000a08037223 */ /* 0x040fe20000000003 */
[----:B------:R-:W-:Y:S01]  /*0770*/  FFMA R14, R8, R14, R23 ;  /* 0x0000000e080e7223 */ /* 0x000fe20000000017 */
[C---:B------:R-:W-:Y:S01]  /*0780*/  FFMA R17, R9.reuse, R17, R2 ;  /* 0x0000001109117223 */ /* 0x040fe20000000002 */
[----:B------:R-:W-:Y:S02]  /*0790*/  FFMA R12, R9, R19, R12 ;  /* 0x00000013090c7223 */ /* 0x000fe4000000000c */
[----:B------:R-:W-:Y:S02]  /*07a0*/  FADD R14, -R3, R14 ;  /* 0x0000000e030e7221 */ /* 0x000fe40000000100 */
[----:B------:R-:W-:-:S02]  /*07b0*/  FADD R12, -R17, R12 ;  /* 0x0000000c110c7221 */ /* 0x000fc40000000100 */
[C---:B------:R-:W-:Y:S02]  /*07c0*/  FFMA R14, R4.reuse, R14, R3 ;  /* 0x0000000e040e7223 */ /* 0x040fe40000000003 */
[----:B------:R-:W-:-:S05]  /*07d0*/  FFMA R15, R4, R12, R17 ;  /* 0x0000000c040f7223 */ /* 0x000fca0000000011 */
[----:B------:R-:W-:Y:S01]  /*07e0*/  STG.E.64 desc[UR4][R6.64], R14 ;  /* 0x0000000e06007986 */ /* 0x000fe2000c101b04 */
[----:B------:R-:W-:Y:S05]  /*07f0*/  EXIT ;  /* 0x000000000000794d */ /* 0x000fea0003800000 */
.L_x_0:
[----:B------:R-:W-:-:S00]  /*0800*/  BRA `(.L_x_0) ;  /* 0xfffffffc00fc7947 */ /* 0x000fc0000383ffff */
[----:B------:R-:W-:-:S00]  /*0810*/  NOP ;  /* 0x0000000000007918 */ /* 0x000fc00000000000 */
        /* <DEDUP_REMOVED lines=14> */
.L_x_1:


//--------------------- .nv.constant0.triton_poi_fused__unsafe_index_add_mul_sub_37 --------------------------
	.section	.nv.constant0.triton_poi_fused__unsafe_index_add_mul_sub_37,"a",@progbits
	.sectionflags	@""
	.align	4
.nv.constant0.triton_poi_fused__unsafe_index_add_mul_sub_37:
	.zero		596
